	.headerflags	@"EF_CUDA_TEXMODE_UNIFIED EF_CUDA_64BIT_ADDRESS EF_CUDA_ACCELERATORS EF_CUDA_SM90 EF_CUDA_VIRTUAL_SM(EF_CUDA_SM90)"
	.elftype	@"ET_EXEC"


//--------------------- .nv.info                  --------------------------
	.section	.nv.info,"",@"SHT_CUDA_INFO"
	.align	4


	//----- nvinfo : EIATTR_REGCOUNT
	.align		4
        /*0000*/ 	.byte	0x04, 0x2f
        /*0002*/ 	.short	(.L_1 - .L_0)
	.align		4
.L_0:
        /*0004*/ 	.word	index@(triton_red_fused_mv_17)
        /*0008*/ 	.word	0x00000020


	//----- nvinfo : EIATTR_MIN_STACK_SIZE
	.align		4
.L_1:
        /*000c*/ 	.byte	0x04, 0x12
        /*000e*/ 	.short	(.L_3 - .L_2)
	.align		4
.L_2:
        /*0010*/ 	.word	index@(triton_red_fused_mv_17)
        /*0014*/ 	.word	0x00000000


	//----- nvinfo : EIATTR_FRAME_SIZE
	.align		4
.L_3:
        /*0018*/ 	.byte	0x04, 0x11
        /*001a*/ 	.short	(.L_5 - .L_4)
	.align		4
.L_4:
        /*001c*/ 	.word	index@(triton_red_fused_mv_17)
        /*0020*/ 	.word	0x00000000


	//----- nvinfo : EIATTR_MIN_STACK_SIZE
	.align		4
.L_5:
        /*0024*/ 	.byte	0x04, 0x12
        /*0026*/ 	.short	(.L_7 - .L_6)
	.align		4
.L_6:
        /*0028*/ 	.word	index@(triton_red_fused_mv_17)
        /*002c*/ 	.word	0x00000000
.L_7:


//--------------------- .nv.info.triton_red_fused_mv_17 --------------------------
	.section	.nv.info.triton_red_fused_mv_17,"",@"SHT_CUDA_INFO"
	.sectionflags	@""
	.align	4


	//----- nvinfo : EIATTR_CUDA_API_VERSION
	.align		4
        /*0000*/ 	.byte	0x04, 0x37
        /*0002*/ 	.short	(.L_9 - .L_8)
.L_8:
        /*0004*/ 	.word	0x0000007c


	//----- nvinfo : EIATTR_KPARAM_INFO
	.align		4
.L_9:
        /*0008*/ 	.byte	0x04, 0x17
        /*000a*/ 	.short	(.L_11 - .L_10)
.L_10:
        /*000c*/ 	.word	0x00000000
        /*0010*/ 	.short	0x0004
        /*0012*/ 	.short	0x001c
        /*0014*/ 	.byte	0x00, 0xf0, 0x11, 0x00


	//----- nvinfo : EIATTR_KPARAM_INFO
	.align		4
.L_11:
        /*0018*/ 	.byte	0x04, 0x17
        /*001a*/ 	.short	(.L_13 - .L_12)
.L_12:
        /*001c*/ 	.word	0x00000000
        /*0020*/ 	.short	0x0003
        /*0022*/ 	.short	0x0018
        /*0024*/ 	.byte	0x00, 0xf0, 0x11, 0x00


	//----- nvinfo : EIATTR_KPARAM_INFO
	.align		4
.L_13:
        /*0028*/ 	.byte	0x04, 0x17
        /*002a*/ 	.short	(.L_15 - .L_14)
.L_14:
        /*002c*/ 	.word	0x00000000
        /*0030*/ 	.short	0x0002
        /*0032*/ 	.short	0x0010
        /*0034*/ 	.byte	0x00, 0xf4, 0x21, 0x00


	//----- nvinfo : EIATTR_KPARAM_INFO
	.align		4
.L_15:
        /*0038*/ 	.byte	0x04, 0x17
        /*003a*/ 	.short	(.L_17 - .L_16)
.L_16:
        /*003c*/ 	.word	0x00000000
        /*0040*/ 	.short	0x0001
        /*0042*/ 	.short	0x0008
        /*0044*/ 	.byte	0x00, 0xf4, 0x21, 0x00


	//----- nvinfo : EIATTR_KPARAM_INFO
	.align		4
.L_17:
        /*0048*/ 	.byte	0x04, 0x17
        /*004a*/ 	.short	(.L_19 - .L_18)
.L_18:
        /*004c*/ 	.word	0x00000000
        /*0050*/ 	.short	0x0000
        /*0052*/ 	.short	0x0000
        /*0054*/ 	.byte	0x00, 0xf4, 0x21, 0x00


	//----- nvinfo : EIATTR_SPARSE_MMA_MASK
	.align		4
.L_19:
        /*0058*/ 	.byte	0x03, 0x50
        /*005a*/ 	.short	0x0000


	//----- nvinfo : EIATTR_MAXREG_COUNT
	.align		4
        /*005c*/ 	.byte	0x03, 0x1b
        /*005e*/ 	.short	0x00ff


	//----- nvinfo : EIATTR_COOP_GROUP_MASK_REGIDS
	.align		4
        /*0060*/ 	.byte	0x04, 0x29
        /*0062*/ 	.short	(.L_21 - .L_20)


	//   ....[0]....
.L_20:
        /*0064*/ 	.word	0xffffffff


	//----- nvinfo : EIATTR_COOP_GROUP_INSTR_OFFSETS
	.align		4
.L_21:
        /*0068*/ 	.byte	0x04, 0x28
        /*006a*/ 	.short	(.L_23 - .L_22)


	//   ....[0]....
.L_22:
        /*006c*/ 	.word	0x000007b0


	//----- nvinfo : EIATTR_EXIT_INSTR_OFFSETS
	.align		4
.L_23:
        /*0070*/ 	.byte	0x04, 0x1c
        /*0072*/ 	.short	(.L_25 - .L_24)


	//   ....[0]....
.L_24:
        /*0074*/ 	.word	0x00000860


	//   ....[1]....
        /*0078*/ 	.word	0x000008b0


	//----- nvinfo : EIATTR_REQNTID
	.align		4
.L_25:
        /*007c*/ 	.byte	0x04, 0x10
        /*007e*/ 	.short	(.L_27 - .L_26)
.L_26:
        /*0080*/ 	.word	0x00000080
        /*0084*/ 	.word	0x00000001
        /*0088*/ 	.word	0x00000001


	//----- nvinfo : EIATTR_CBANK_PARAM_SIZE
	.align		4
.L_27:
        /*008c*/ 	.byte	0x03, 0x19
        /*008e*/ 	.short	0x0020


	//----- nvinfo : EIATTR_PARAM_CBANK
	.align		4
        /*0090*/ 	.byte	0x04, 0x0a
        /*0092*/ 	.short	(.L_29 - .L_28)
	.align		4
.L_28:
        /*0094*/ 	.word	index@(.nv.constant0.triton_red_fused_mv_17)
        /*0098*/ 	.short	0x0210
        /*009a*/ 	.short	0x0020


	//----- nvinfo : EIATTR_SW_WAR
	.align		4
.L_29:
        /*009c*/ 	.byte	0x04, 0x36
        /*009e*/ 	.short	(.L_31 - .L_30)
.L_30:
        /*00a0*/ 	.word	0x00000008
.L_31:


//--------------------- .nv.callgraph             --------------------------
	.section	.nv.callgraph,"",@"SHT_CUDA_CALLGRAPH"
	.align	4
	.sectionentsize	8
	.align		4
        /*0000*/ 	.word	0x00000000
	.align		4
        /*0004*/ 	.word	0xffffffff
	.align		4
        /*0008*/ 	.word	0x00000000
	.align		4
        /*000c*/ 	.word	0xfffffffe
	.align		4
        /*0010*/ 	.word	0x00000000
	.align		4
        /*0014*/ 	.word	0xfffffffd
	.align		4
        /*0018*/ 	.word	0x00000000
	.align		4
        /*001c*/ 	.word	0xfffffffc


//--------------------- .text.triton_red_fused_mv_17 --------------------------
	.section	.text.triton_red_fused_mv_17,"ax",@progbits
	.sectionflags	@"SHF_BARRIERS=1"
	.align	128
        .global         triton_red_fused_mv_17
        .type           triton_red_fused_mv_17,@function
        .size           triton_red_fused_mv_17,(.L_x_2 - triton_red_fused_mv_17)
        .other          triton_red_fused_mv_17,@"STO_CUDA_ENTRY STV_DEFAULT"
triton_red_fused_mv_17:
.text.triton_red_fused_mv_17:
[----:B------:R-:W0:Y:S02]  /*0000*/  LDC R1, c[0x0][0x28] ;  /* 0x00000a00ff017b82 */ /* 0x000e240000000800 */
[----:B------:R-:W1:Y:S01]  /*0010*/  S2R R11, SR_TID.X ;  /* 0x00000000000b7919 */ /* 0x000e620000002100 */
[----:B------:R-:W2:Y:S01]  /*0020*/  LDC.64 R4, c[0x0][0x218] ;  /* 0x00008600ff047b82 */ /* 0x000ea20000000a00 */
[----:B------:R-:W-:Y:S01]  /*0030*/  UMOV UR4, 0x400 ;  /* 0x0000040000047882 */ /* 0x000fe20000000000 */
[----:B------:R-:W-:Y:S01]  /*0040*/  IMAD.MOV.U32 R17, RZ, RZ, -0x1 ;  /* 0xffffffffff117424 */ /* 0x000fe200078e00ff */
[----:B------:R-:W3:Y:S01]  /*0050*/  S2R R0, SR_CTAID.X ;  /* 0x0000000000007919 */ /* 0x000ee20000002500 */
[----:B------:R-:W-:Y:S01]  /*0060*/  IMAD.MOV.U32 R16, RZ, RZ, RZ ;  /* 0x000000ffff107224 */ /* 0x000fe200078e00ff */
[----:B------:R-:W-:-:S03]  /*0070*/  ULDC.64 UR6, c[0x0][0x208] ;  /* 0x0000820000067ab9 */ /* 0x000fc60000000a00 */
[----:B------:R-:W4:Y:S01]  /*0080*/  S2UR UR5, SR_CgaCtaId ;  /* 0x00000000000579c3 */ /* 0x000f220000008800 */
[--C-:B-1----:R-:W-:Y:S01]  /*0090*/  SHF.R.U32.HI R3, RZ, 0x1, R11.reuse ;  /* 0x00000001ff037819 */ /* 0x102fe2000001160b */
[----:B------:R-:W-:Y:S01]  /*00a0*/  IMAD.SHL.U32 R6, R11, 0x4, RZ ;  /* 0x000000040b067824 */ /* 0x000fe200078e00ff */
[----:B------:R-:W-:Y:S01]  /*00b0*/  SHF.R.U32.HI R10, RZ, 0x6, R11 ;  /* 0x00000006ff0a7819 */ /* 0x000fe2000001160b */
[----:B----4-:R-:W-:Y:S01]  /*00c0*/  UPRMT UR4, UR5, 0x654, UR4 ;  /* 0x0000065405047896 */ /* 0x010fe20008000004 */
[----:B---3--:R-:W-:Y:S01]  /*00d0*/  IMAD.SHL.U32 R0, R0, 0x40, RZ ;  /* 0x0000004000007824 */ /* 0x008fe200078e00ff */
[----:B------:R-:W-:Y:S02]  /*00e0*/  SGXT.U32 R3, R3, 0x6 ;  /* 0x000000060303781a */ /* 0x000fe40000000000 */
[----:B------:R-:W-:Y:S02]  /*00f0*/  LOP3.LUT R9, R6, 0xfc, RZ, 0xc0, !PT ;  /* 0x000000fc06097812 */ /* 0x000fe400078ec0ff */
[----:B------:R-:W-:-:S02]  /*0100*/  LOP3.LUT R3, R0, R3, RZ, 0xfc, !PT ;  /* 0x0000000300037212 */ /* 0x000fc400078efcff */
[----:B------:R-:W-:Y:S02]  /*0110*/  LOP3.LUT R6, R6, 0x4, RZ, 0xc0, !PT ;  /* 0x0000000406067812 */ /* 0x000fe400078ec0ff */
[----:B------:R-:W-:Y:S01]  /*0120*/  LOP3.LUT R0, R0, 0x3f, R11, 0xf8, !PT ;  /* 0x0000003f00007812 */ /* 0x000fe200078ef80b */
[C---:B------:R-:W-:Y:S01]  /*0130*/  IMAD.HI R2, R3.reuse, 0x38e38e39, RZ ;  /* 0x38e38e3903027827 */ /* 0x040fe200078e02ff */
[----:B------:R-:W-:Y:S02]  /*0140*/  ISETP.GE.AND P2, PT, R3, 0x900, PT ;  /* 0x000009000300780c */ /* 0x000fe40003f46270 */
[----:B------:R-:W-:Y:S02]  /*0150*/  ISETP.GE.AND P0, PT, R0, 0x900, PT ;  /* 0x000009000000780c */ /* 0x000fe40003f06270 */
[----:B------:R-:W-:-:S04]  /*0160*/  SHF.R.U32.HI R7, RZ, 0x1, R2 ;  /* 0x00000001ff077819 */ /* 0x000fc80000011602 */
[----:B------:R-:W-:Y:S02]  /*0170*/  LEA.HI R8, R2, R7, RZ, 0x1 ;  /* 0x0000000702087211 */ /* 0x000fe400078f08ff */
[----:B------:R-:W-:-:S03]  /*0180*/  LOP3.LUT R2, R11, 0x40, RZ, 0xc0, !PT ;  /* 0x000000400b027812 */ /* 0x000fc600078ec0ff */
[----:B------:R-:W-:Y:S02]  /*0190*/  IMAD R7, R8, -0x9, R3 ;  /* 0xfffffff708077824 */ /* 0x000fe400078e0203 */
[----:B------:R-:W-:Y:S02]  /*01a0*/  IMAD.SHL.U32 R8, R11, 0x8, RZ ;  /* 0x000000080b087824 */ /* 0x000fe400078e00ff */
[----:B------:R-:W-:Y:S01]  /*01b0*/  IMAD R9, R2, 0x4, R9 ;  /* 0x0000000402097824 */ /* 0x000fe200078e0209 */
[----:B------:R-:W-:Y:S01]  /*01c0*/  SGXT.U32 R2, R10, 0x1 ;  /* 0x000000010a02781a */ /* 0x000fe20000000000 */
[----:B------:R-:W-:Y:S01]  /*01d0*/  IMAD R19, R7, 0x80, R6 ;  /* 0x0000008007137824 */ /* 0x000fe200078e0206 */
[----:B------:R-:W-:Y:S01]  /*01e0*/  LOP3.LUT R7, R8, 0x1f8, RZ, 0xc0, !PT ;  /* 0x000001f808077812 */ /* 0x000fe200078ec0ff */
[----:B------:R-:W-:Y:S01]  /*01f0*/  IMAD.HI R6, R0, 0x38e38e39, RZ ;  /* 0x38e38e3900067827 */ /* 0x000fe200078e02ff */
[----:B------:R-:W-:-:S03]  /*0200*/  SHF.R.U32.HI R8, RZ, 0x1, R9 ;  /* 0x00000001ff087819 */ /* 0x000fc60000011609 */
[----:B--2---:R-:W-:Y:S01]  /*0210*/  IMAD.WIDE R18, R19, 0x4, R4 ;  /* 0x0000000413127825 */ /* 0x004fe200078e0204 */
[----:B------:R-:W-:Y:S02]  /*0220*/  SHF.R.S32.HI R5, RZ, 0x1, R6 ;  /* 0x00000001ff057819 */ /* 0x000fe40000011406 */
[----:B------:R-:W-:Y:S01]  /*0230*/  LOP3.LUT R8, R8, 0xfc, RZ, 0xc0, !PT ;  /* 0x000000fc08087812 */ /* 0x000fe200078ec0ff */
[----:B------:R-:W-:Y:S01]  /*0240*/  IMAD.MOV.U32 R23, RZ, RZ, R19 ;  /* 0x000000ffff177224 */ /* 0x000fe200078e0013 */
[----:B------:R-:W-:Y:S01]  /*0250*/  LOP3.LUT R4, R7, R2, RZ, 0xfc, !PT ;  /* 0x0000000207047212 */ /* 0x000fe200078efcff */
[----:B------:R-:W-:Y:S01]  /*0260*/  IMAD.MOV.U32 R19, RZ, RZ, RZ ;  /* 0x000000ffff137224 */ /* 0x000fe200078e00ff */
[----:B------:R-:W-:Y:S01]  /*0270*/  LEA.HI R3, R6, R5, RZ, 0x1 ;  /* 0x0000000506037211 */ /* 0x000fe200078f08ff */
[----:B------:R-:W-:Y:S01]  /*0280*/  IMAD.IADD R8, R9, 0x1, R8 ;  /* 0x0000000109087824 */ /* 0x000fe200078e0208 */
[----:B------:R-:W-:Y:S02]  /*0290*/  LEA.HI R20, R7, R4, RZ, 0x1f ;  /* 0x0000000407147211 */ /* 0x000fe400078ff8ff */
[----:B------:R-:W-:Y:S01]  /*02a0*/  CS2R R4, SRZ ;  /* 0x0000000000047805 */ /* 0x000fe2000001ff00 */
[----:B------:R-:W-:-:S02]  /*02b0*/  IMAD.MOV.U32 R6, RZ, RZ, -0x8 ;  /* 0xfffffff8ff067424 */ /* 0x000fc400078e00ff */
[----:B------:R-:W-:Y:S01]  /*02c0*/  IMAD R7, R3, -0x9, R0 ;  /* 0xfffffff703077824 */ /* 0x000fe200078e0200 */
[----:B------:R-:W-:Y:S02]  /*02d0*/  LEA R20, R20, UR4, 0x2 ;  /* 0x0000000414147c11 */ /* 0x000fe4000f8e10ff */
[----:B------:R-:W-:Y:S01]  /*02e0*/  LEA R21, R8, UR4, 0x2 ;  /* 0x0000000408157c11 */ /* 0x000fe2000f8e10ff */
[----:B------:R-:W-:-:S07]  /*02f0*/  IMAD.SHL.U32 R7, R7, 0x80, RZ ;  /* 0x0000008007077824 */ /* 0x000fce00078e00ff */
.L_x_0:
[----:B------:R-:W-:Y:S01]  /*0300*/  IADD3 R6, P1, R6, 0x8, RZ ;  /* 0x0000000806067810 */ /* 0x000fe20007f3e0ff */
[----:B------:R-:W1:Y:S03]  /*0310*/  LDC.64 R14, c[0x0][0x210] ;  /* 0x00008400ff0e7b82 */ /* 0x000e660000000a00 */
[----:B------:R-:W-:-:S04]  /*0320*/  LOP3.LUT R11, R6, R7, R2, 0xfe, !PT ;  /* 0x00000007060b7212 */ /* 0x000fc800078efe02 */
[C---:B------:R-:W-:Y:S01]  /*0330*/  LOP3.LUT R10, R11.reuse, 0x2, RZ, 0xfc, !PT ;  /* 0x000000020b0a7812 */ /* 0x040fe200078efcff */
[C---:B------:R-:W-:Y:S01]  /*0340*/  IMAD.HI R12, R11.reuse, 0x38e38e39, RZ ;  /* 0x38e38e390b0c7827 */ /* 0x040fe200078e02ff */
[C---:B------:R-:W-:Y:S02]  /*0350*/  LOP3.LUT R8, R11.reuse, 0x4, RZ, 0xfc, !PT ;  /* 0x000000040b087812 */ /* 0x040fe400078efcff */
[----:B------:R-:W-:Y:S01]  /*0360*/  LOP3.LUT R9, R11, 0x6, RZ, 0xfc, !PT ;  /* 0x000000060b097812 */ /* 0x000fe200078efcff */
[----:B------:R-:W-:Y:S01]  /*0370*/  IMAD.HI R22, R10, 0x38e38e39, RZ ;  /* 0x38e38e390a167827 */ /* 0x000fe200078e02ff */
[----:B------:R-:W-:-:S03]  /*0380*/  SHF.R.S32.HI R13, RZ, 0x1, R12 ;  /* 0x00000001ff0d7819 */ /* 0x000fc6000001140c */
[----:B------:R-:W-:Y:S01]  /*0390*/  IMAD.HI R24, R8, 0x38e38e39, RZ ;  /* 0x38e38e3908187827 */ /* 0x000fe200078e02ff */
[----:B------:R-:W-:Y:S02]  /*03a0*/  LEA.HI R12, R12, R13, RZ, 0x1 ;  /* 0x0000000d0c0c7211 */ /* 0x000fe400078f08ff */
[----:B------:R-:W-:Y:S01]  /*03b0*/  SHF.R.S32.HI R13, RZ, 0x1, R22 ;  /* 0x00000001ff0d7819 */ /* 0x000fe20000011416 */
[----:B------:R-:W-:Y:S01]  /*03c0*/  IMAD.HI R26, R9, 0x38e38e39, RZ ;  /* 0x38e38e39091a7827 */ /* 0x000fe200078e02ff */
[----:B------:R-:W-:Y:S02]  /*03d0*/  SHF.R.S32.HI R25, RZ, 0x1, R24 ;  /* 0x00000001ff197819 */ /* 0x000fe40000011418 */
[----:B------:R-:W-:Y:S01]  /*03e0*/  LEA.HI R13, R22, R13, RZ, 0x1 ;  /* 0x0000000d160d7211 */ /* 0x000fe200078f08ff */
[----:B------:R-:W-:Y:S01]  /*03f0*/  IMAD R11, R12, -0x9, R11 ;  /* 0xfffffff70c0b7824 */ /* 0x000fe200078e020b */
[----:B------:R-:W-:Y:S01]  /*0400*/  SHF.R.S32.HI R27, RZ, 0x1, R26 ;  /* 0x00000001ff1b7819 */ /* 0x000fe2000001141a */
[----:B------:R-:W-:Y:S01]  /*0410*/  IMAD R12, R3, 0x480, R12 ;  /* 0x00000480030c7824 */ /* 0x000fe200078e020c */
[----:B------:R-:W-:Y:S01]  /*0420*/  LEA.HI R22, R24, R25, RZ, 0x1 ;  /* 0x0000001918167211 */ /* 0x000fe200078f08ff */
[----:B------:R-:W-:Y:S01]  /*0430*/  IMAD R10, R13, -0x9, R10 ;  /* 0xfffffff70d0a7824 */ /* 0x000fe200078e020a */
[----:B------:R-:W-:Y:S01]  /*0440*/  LEA.HI R24, R26, R27, RZ, 0x1 ;  /* 0x0000001b1a187211 */ /* 0x000fe200078f08ff */
[----:B------:R-:W-:-:S02]  /*0450*/  IMAD R13, R3, 0x480, R13 ;  /* 0x00000480030d7824 */ /* 0x000fc400078e020d */
[----:B------:R-:W-:Y:S02]  /*0460*/  IMAD R8, R22, -0x9, R8 ;  /* 0xfffffff716087824 */ /* 0x000fe400078e0208 */
[----:B------:R-:W-:Y:S02]  /*0470*/  IMAD R25, R3, 0x480, R22 ;  /* 0x0000048003197824 */ /* 0x000fe400078e0216 */
[----:B------:R-:W-:Y:S02]  /*0480*/  IMAD R11, R11, 0x80, R12 ;  /* 0x000000800b0b7824 */ /* 0x000fe400078e020c */
[----:B------:R-:W-:Y:S02]  /*0490*/  IMAD R9, R24, -0x9, R9 ;  /* 0xfffffff718097824 */ /* 0x000fe400078e0209 */
[----:B------:R-:W-:Y:S02]  /*04a0*/  IMAD R12, R3, 0x480, R24 ;  /* 0x00000480030c7824 */ /* 0x000fe400078e0218 */
[----:B------:R-:W-:-:S02]  /*04b0*/  IMAD R13, R10, 0x80, R13 ;  /* 0x000000800a0d7824 */ /* 0x000fc400078e020d */
[----:B------:R-:W-:Y:S02]  /*04c0*/  IMAD R27, R8, 0x80, R25 ;  /* 0x00000080081b7824 */ /* 0x000fe400078e0219 */
[----:B------:R-:W-:Y:S01]  /*04d0*/  IMAD R29, R9, 0x80, R12 ;  /* 0x00000080091d7824 */ /* 0x000fe200078e020c */
[----:B------:R-:W-:Y:S01]  /*04e0*/  CS2R R8, SRZ ;  /* 0x0000000000087805 */ /* 0x000fe2000001ff00 */
[----:B-1----:R-:W-:-:S04]  /*04f0*/  IMAD.WIDE R24, R11, 0x4, R14 ;  /* 0x000000040b187825 */ /* 0x002fc800078e020e */
[--C-:B------:R-:W-:Y:S01]  /*0500*/  IMAD.WIDE R10, R13, 0x4, R14.reuse ;  /* 0x000000040d0a7825 */ /* 0x100fe200078e020e */
[----:B------:R-:W2:Y:S03]  /*0510*/  @!P0 LDG.E.EL R8, desc[UR6][R24.64] ;  /* 0x0000000618088981 */ /* 0x000ea6000c2e1900 */
[----:B------:R-:W-:Y:S01]  /*0520*/  IMAD.WIDE R12, R27, 0x4, R14 ;  /* 0x000000041b0c7825 */ /* 0x000fe200078e020e */
[----:B------:R1:W3:Y:S03]  /*0530*/  @!P0 LDG.E.EL R9, desc[UR6][R10.64] ;  /* 0x000000060a098981 */ /* 0x0002e6000c2e1900 */
[----:B------:R-:W-:Y:S02]  /*0540*/  IMAD.MOV.U32 R22, RZ, RZ, RZ ;  /* 0x000000ffff167224 */ /* 0x000fe400078e00ff */
[----:B------:R-:W-:-:S02]  /*0550*/  IMAD.MOV.U32 R26, RZ, RZ, RZ ;  /* 0x000000ffff1a7224 */ /* 0x000fc400078e00ff */
[----:B------:R-:W-:Y:S02]  /*0560*/  IMAD.WIDE R14, R29, 0x4, R14 ;  /* 0x000000041d0e7825 */ /* 0x000fe400078e020e */
[----:B------:R-:W4:Y:S04]  /*0570*/  @!P0 LDG.E.EL R22, desc[UR6][R12.64] ;  /* 0x000000060c168981 */ /* 0x000f28000c2e1900 */
[----:B------:R-:W5:Y:S01]  /*0580*/  @!P0 LDG.E.EL R26, desc[UR6][R14.64] ;  /* 0x000000060e1a8981 */ /* 0x000f62000c2e1900 */
[----:B------:R-:W-:Y:S01]  /*0590*/  BAR.SYNC.DEFER_BLOCKING 0x0 ;  /* 0x0000000000007b1d */ /* 0x000fe20000010000 */
[----:B-1----:R-:W-:Y:S02]  /*05a0*/  CS2R R10, SRZ ;  /* 0x00000000000a7805 */ /* 0x002fe4000001ff00 */
[----:B--2---:R-:W-:-:S02]  /*05b0*/  SEL R27, R8, RZ, !P0 ;  /* 0x000000ff081b7207 */ /* 0x004fc40004000000 */
[----:B---3--:R-:W-:-:S03]  /*05c0*/  SEL R29, R9, RZ, !P0 ;  /* 0x000000ff091d7207 */ /* 0x008fc60004000000 */
[----:B------:R-:W-:Y:S01]  /*05d0*/  STS [R20], R27 ;  /* 0x0000001b14007388 */ /* 0x000fe20000000800 */
[----:B----4-:R-:W-:Y:S02]  /*05e0*/  SEL R22, R22, RZ, !P0 ;  /* 0x000000ff16167207 */ /* 0x010fe40004000000 */
[----:B-----5:R-:W-:Y:S01]  /*05f0*/  SEL R25, R26, RZ, !P0 ;  /* 0x000000ff1a197207 */ /* 0x020fe20004000000 */
[----:B------:R-:W-:Y:S04]  /*0600*/  STS [R20+0x8], R29 ;  /* 0x0000081d14007388 */ /* 0x000fe80000000800 */
[----:B------:R1:W-:Y:S04]  /*0610*/  STS [R20+0x10], R22 ;  /* 0x0000101614007388 */ /* 0x0003e80000000800 */
[----:B------:R-:W-:Y:S01]  /*0620*/  STS [R20+0x18], R25 ;  /* 0x0000181914007388 */ /* 0x000fe20000000800 */
[----:B------:R-:W-:Y:S01]  /*0630*/  BAR.SYNC.DEFER_BLOCKING 0x0 ;  /* 0x0000000000007b1d */ /* 0x000fe20000010000 */
[----:B------:R-:W-:Y:S01]  /*0640*/  CS2R R8, SRZ ;  /* 0x0000000000087805 */ /* 0x000fe2000001ff00 */
[----:B-1----:R-:W-:-:S05]  /*0650*/  @!P2 IMAD.MOV.U32 R22, RZ, RZ, R18 ;  /* 0x000000ffff16a224 */ /* 0x002fca00078e0012 */
[----:B------:R1:W2:Y:S04]  /*0660*/  @!P2 LDG.E.EL.128 R8, desc[UR6][R22.64] ;  /* 0x000000061608a981 */ /* 0x0002a8000c2e1d00 */
[----:B------:R-:W3:Y:S01]  /*0670*/  LDS.128 R12, [R21] ;  /* 0x00000000150c7984 */ /* 0x000ee20000000c00 */
[----:B------:R-:W-:Y:S01]  /*0680*/  IMAD.X R17, RZ, RZ, R17, P1 ;  /* 0x000000ffff117224 */ /* 0x000fe200008e0611 */
[----:B------:R-:W-:-:S04]  /*0690*/  ISETP.GE.U32.AND P1, PT, R6, 0x78, PT ;  /* 0x000000780600780c */ /* 0x000fc80003f26070 */
[----:B------:R-:W-:Y:S02]  /*06a0*/  ISETP.GE.U32.AND.EX P1, PT, R17, RZ, PT, P1 ;  /* 0x000000ff1100720c */ /* 0x000fe40003f26110 */
[----:B------:R-:W-:-:S05]  /*06b0*/  IADD3 R18, P3, R18, 0x20, RZ ;  /* 0x0000002012127810 */ /* 0x000fca0007f7e0ff */
[----:B-1----:R-:W-:Y:S01]  /*06c0*/  IMAD.X R23, RZ, RZ, R23, P3 ;  /* 0x000000ffff177224 */ /* 0x002fe200018e0617 */
[----:B--2---:R-:W-:Y:S02]  /*06d0*/  SEL R8, R8, RZ, !P2 ;  /* 0x000000ff08087207 */ /* 0x004fe40005000000 */
[----:B------:R-:W-:Y:S02]  /*06e0*/  SEL R9, R9, RZ, !P2 ;  /* 0x000000ff09097207 */ /* 0x000fe40005000000 */
[----:B------:R-:W-:Y:S02]  /*06f0*/  SEL R10, R10, RZ, !P2 ;  /* 0x000000ff0a0a7207 */ /* 0x000fe40005000000 */
[----:B------:R-:W-:Y:S01]  /*0700*/  SEL R11, R11, RZ, !P2 ;  /* 0x000000ff0b0b7207 */ /* 0x000fe20005000000 */
[----:B---3--:R-:W-:Y:S01]  /*0710*/  @!P2 FFMA R4, R13, R9, R4 ;  /* 0x000000090d04a223 */ /* 0x008fe20000000004 */
[----:B------:R-:W-:Y:S01]  /*0720*/  @!P2 FFMA R5, R12, R8, R5 ;  /* 0x000000080c05a223 */ /* 0x000fe20000000005 */
[----:B------:R-:W-:-:S02]  /*0730*/  @!P2 FFMA R19, R14, R10, R19 ;  /* 0x0000000a0e13a223 */ /* 0x000fc40000000013 */
[----:B------:R-:W-:Y:S01]  /*0740*/  @!P2 FFMA R16, R15, R11, R16 ;  /* 0x0000000b0f10a223 */ /* 0x000fe20000000010 */
[----:B------:R-:W-:Y:S06]  /*0750*/  @!P1 BRA `(.L_x_0) ;  /* 0xfffffff800e89947 */ /* 0x000fec000383ffff */
[----:B------:R-:W1:Y:S01]  /*0760*/  S2R R3, SR_TID.X ;  /* 0x0000000000037919 */ /* 0x000e620000002100 */
[----:B------:R-:W-:Y:S01]  /*0770*/  FADD R4, R5, R4 ;  /* 0x0000000405047221 */ /* 0x000fe20000000000 */
[----:B------:R-:W-:Y:S03]  /*0780*/  BAR.SYNC.DEFER_BLOCKING 0x0 ;  /* 0x0000000000007b1d */ /* 0x000fe60000010000 */
[----:B------:R-:W-:-:S04]  /*0790*/  FADD R19, R19, R4 ;  /* 0x0000000413137221 */ /* 0x000fc80000000000 */
[----:B------:R-:W-:-:S05]  /*07a0*/  FADD R19, R16, R19 ;  /* 0x0000001310137221 */ /* 0x000fca0000000000 */
[----:B------:R-:W2:Y:S01]  /*07b0*/  SHFL.BFLY PT, R2, R19, 0x1, 0x1f ;  /* 0x0c201f0013027f89 */ /* 0x000ea200000e0000 */
[----:B-1----:R-:W-:Y:S02]  /*07c0*/  SHF.R.U32.HI R5, RZ, 0x1, R3 ;  /* 0x00000001ff057819 */ /* 0x002fe40000011603 */
[----:B------:R-:W-:Y:S02]  /*07d0*/  LOP3.LUT R4, R3, 0x40, RZ, 0xc0, !PT ;  /* 0x0000004003047812 */ /* 0x000fe400078ec0ff */
[----:B------:R-:W-:Y:S02]  /*07e0*/  SGXT.U32 R5, R5, 0x6 ;  /* 0x000000060505781a */ /* 0x000fe40000000000 */
[----:B------:R-:W-:Y:S01]  /*07f0*/  ISETP.EQ.AND P0, PT, R4, RZ, !P0 ;  /* 0x000000ff0400720c */ /* 0x000fe20004702270 */
[----:B--2---:R-:W-:Y:S01]  /*0800*/  FADD R2, R19, R2 ;  /* 0x0000000213027221 */ /* 0x004fe20000000000 */
[----:B------:R-:W-:Y:S02]  /*0810*/  LOP3.LUT R4, R3, 0x3f, RZ, 0xc0, !PT ;  /* 0x0000003f03047812 */ /* 0x000fe400078ec0ff */
[----:B------:R-:W-:-:S02]  /*0820*/  LEA R3, R5, UR4, 0x2 ;  /* 0x0000000405037c11 */ /* 0x000fc4000f8e10ff */
[----:B------:R-:W-:-:S03]  /*0830*/  LEA R4, R4, UR4, 0x2 ;  /* 0x0000000404047c11 */ /* 0x000fc6000f8e10ff */
[----:B------:R1:W-:Y:S01]  /*0840*/  STS [R3], R2 ;  /* 0x0000000203007388 */ /* 0x0003e20000000800 */
[----:B------:R-:W-:Y:S06]  /*0850*/  BAR.SYNC.DEFER_BLOCKING 0x0 ;  /* 0x0000000000007b1d */ /* 0x000fec0000010000 */
[----:B-1----:R-:W-:Y:S05]  /*0860*/  @!P0 EXIT ;  /* 0x000000000000894d */ /* 0x002fea0003800000 */
[----:B------:R-:W0:Y:S01]  /*0870*/  LDS R5, [R4] ;  /* 0x0000000004057984 */ /* 0x000e220000000800 */
[----:B------:R-:W1:Y:S02]  /*0880*/  LDC.64 R2, c[0x0][0x220] ;  /* 0x00008800ff027b82 */ /* 0x000e640000000a00 */
[----:B-1----:R-:W-:-:S05]  /*0890*/  IMAD.WIDE R2, R0, 0x4, R2 ;  /* 0x0000000400027825 */ /* 0x002fca00078e0202 */
[----:B0-----:R-:W-:Y:S01]  /*08a0*/  STG.E desc[UR6][R2.64], R5 ;  /* 0x0000000502007986 */ /* 0x001fe2000c101906 */
[----:B------:R-:W-:Y:S05]  /*08b0*/  EXIT ;  /* 0x000000000000794d */ /* 0x000fea0003800000 */
.L_x_1:
[----:B------:R-:W-:-:S00]  /*08c0*/  BRA `(.L_x_1) ;  /* 0xfffffffc00fc7947 */ /* 0x000fc0000383ffff */
[----:B------:R-:W-:-:S00]  /*08d0*/  NOP ;  /* 0x0000000000007918 */ /* 0x000fc00000000000 */
        /* <DEDUP_REMOVED lines=10> */
.L_x_2:


//--------------------- .nv.shared.triton_red_fused_mv_17 --------------------------
	.section	.nv.shared.triton_red_fused_mv_17,"aw",@nobits
	.sectionflags	@""
	.align	16
	.zero		1024


//--------------------- .nv.constant0.triton_red_fused_mv_17 --------------------------
	.section	.nv.constant0.triton_red_fused_mv_17,"a",@progbits
	.sectionflags	@""
	.align	4
.nv.constant0.triton_red_fused_mv_17:
	.zero		560
